//
// Generated by NVIDIA NVVM Compiler
//
// Compiler Build ID: CL-36424714
// Cuda compilation tools, release 13.0, V13.0.88
// Based on NVVM 20.0.0
//

.version 9.0
.target sm_100
.address_size 64

	// .globl	_Z10hello_cudav
.extern .func  (.param .b32 func_retval0) vprintf
(
	.param .b64 vprintf_param_0,
	.param .b64 vprintf_param_1
)
;
.global .align 1 .b8 $str[47] = {98, 108, 111, 99, 107, 32, 105, 100, 32, 61, 32, 91, 37, 100, 93, 44, 32, 116, 104, 114, 101, 97, 100, 32, 105, 100, 32, 61, 32, 91, 37, 100, 93, 44, 32, 104, 101, 108, 108, 111, 32, 99, 117, 100, 97, 10};

.visible .entry _Z10hello_cudav()
{
	.local .align 8 .b8 	__local_depot0[8];
	.reg .b64 	%SP;
	.reg .b64 	%SPL;
	.reg .b32 	%r<7>;
	.reg .b64 	%rd<5>;

	mov.u64 	%SPL, __local_depot0;
	cvta.local.u64 	%SP, %SPL;
	add.u64 	%rd1, %SP, 0;
	add.u64 	%rd2, %SPL, 0;
	mov.u32 	%r1, %ntid.x;
	mov.u32 	%r2, %ctaid.x;
	mov.u32 	%r3, %tid.x;
	mad.lo.s32 	%r4, %r1, %r2, %r3;
	st.local.v2.u32 	[%rd2], {%r2, %r4};
	mov.u64 	%rd3, $str;
	cvta.global.u64 	%rd4, %rd3;
	{ // callseq 0, 0
	.param .b64 param0;
	st.param.b64 	[param0], %rd4;
	.param .b64 param1;
	st.param.b64 	[param1], %rd1;
	.param .b32 retval0;
	call.uni (retval0), 
	vprintf, 
	(
	param0, 
	param1
	);
	ld.param.b32 	%r5, [retval0];
	} // callseq 0
	ret;

}


// ===== COMPILED SASS (sm_100) =====

	.target	sm_100

	.elftype	@"ET_EXEC"


//--------------------- .note.nv.tkinfo           --------------------------
	.section	.note.nv.tkinfo,"",@"SHT_NOTE"
	.sectionflags	@"SHF_NOTE_NV_TKINFO"
	.tkinfo
        /*0018*/ 	.word	0x00000002
        /*0030*/ 	.string	""
        /*0030*/ 	.string	"ptxas"
        /*0030*/ 	.string	"Cuda compilation tools, release 13.0, V13.0.88"
        /*0030*/ 	.string	"Build cuda_13.0.r13.0/compiler.36424714_0"
        /*0030*/ 	.string	"-arch sm_100 -m 64 "



//--------------------- .note.nv.cuinfo           --------------------------
	.section	.note.nv.cuinfo,"",@"SHT_NOTE"
	.sectionflags	@"SHF_NOTE_NV_CUINFO"
        /*0018*/ 	.short	0x0002
        /*001a*/ 	.short	0x0064
        /*001c*/ 	.short	0x0082
	.zero		2


//--------------------- .nv.info                  --------------------------
	.section	.nv.info,"",@"SHT_CUDA_INFO"
	.align	4


	//----- nvinfo : EIATTR_REGCOUNT
	.align		4
        /*0000*/ 	.byte	0x04, 0x2f
        /*0002*/ 	.short	(.L_2 - .L_1)
	.align		4
.L_1:
        /*0004*/ 	.word	index@(_Z10hello_cudav)
        /*0008*/ 	.word	0x00000018


	//----- nvinfo : EIATTR_FRAME_SIZE
	.align		4
.L_2:
        /*000c*/ 	.byte	0x04, 0x11
        /*000e*/ 	.short	(.L_4 - .L_3)
	.align		4
.L_3:
        /*0010*/ 	.word	index@(_Z10hello_cudav)
        /*0014*/ 	.word	0x00000008


	//----- nvinfo : EIATTR_MIN_STACK_SIZE
	.align		4
.L_4:
        /*0018*/ 	.byte	0x04, 0x12
        /*001a*/ 	.short	(.L_6 - .L_5)
	.align		4
.L_5:
        /*001c*/ 	.word	index@(_Z10hello_cudav)
        /*0020*/ 	.word	0x00000008
.L_6:


//--------------------- .nv.compat                --------------------------
	.section	.nv.compat,"",@"SHT_CUDA_COMPAT_INFO"
	.align	4
        /*0000*/ 	.byte	0x02, 0x09, 0x00, 0x00, 0x02, 0x02, 0x01, 0x00, 0x02, 0x05, 0x05, 0x00, 0x03, 0x07, 0x01, 0x01
        /*0010*/ 	.byte	0x02, 0x03, 0x00, 0x00, 0x02, 0x06, 0x01, 0x00, 0x04, 0x0b, 0x08, 0x00, 0x09, 0x00, 0x00, 0x00
        /*0020*/ 	.byte	0x00, 0x00, 0x00, 0x00


//--------------------- .nv.info._Z10hello_cudav  --------------------------
	.section	.nv.info._Z10hello_cudav,"",@"SHT_CUDA_INFO"
	.sectionflags	@""
	.align	4


	//----- nvinfo : EIATTR_CUDA_API_VERSION
	.align		4
        /*0000*/ 	.byte	0x04, 0x37
        /*0002*/ 	.short	(.L_8 - .L_7)
.L_7:
        /*0004*/ 	.word	0x00000082


	//----- nvinfo : EIATTR_SPARSE_MMA_MASK
	.align		4
.L_8:
        /*0008*/ 	.byte	0x03, 0x50
        /*000a*/ 	.short	0x0000


	//----- nvinfo : EIATTR_MAXREG_COUNT
	.align		4
        /*000c*/ 	.byte	0x03, 0x1b
        /*000e*/ 	.short	0x00ff


	//----- nvinfo : EIATTR_EXTERNS
	.align		4
        /*0010*/ 	.byte	0x04, 0x0f
        /*0012*/ 	.short	(.L_10 - .L_9)


	//   ....[0]....
	.align		4
.L_9:
        /*0014*/ 	.word	index@(vprintf)


	//----- nvinfo : EIATTR_MERCURY_ISA_VERSION
	.align		4
.L_10:
        /*0018*/ 	.byte	0x03, 0x5f
        /*001a*/ 	.short	0x0101


	//----- nvinfo : EIATTR_VRC_CTA_INIT_COUNT
	.align		4
        /*001c*/ 	.byte	0x02, 0x4a
	.zero		1
	.zero		1


	//----- nvinfo : EIATTR_SYSCALL_OFFSETS
	.align		4
        /*0020*/ 	.byte	0x04, 0x46
        /*0022*/ 	.short	(.L_12 - .L_11)


	//   ....[0]....
.L_11:
        /*0024*/ 	.word	0x00000110


	//----- nvinfo : EIATTR_EXIT_INSTR_OFFSETS
	.align		4
.L_12:
        /*0028*/ 	.byte	0x04, 0x1c
        /*002a*/ 	.short	(.L_14 - .L_13)


	//   ....[0]....
.L_13:
        /*002c*/ 	.word	0x00000120


	//----- nvinfo : EIATTR_SW_WAR
	.align		4
.L_14:
        /*0030*/ 	.byte	0x04, 0x36
        /*0032*/ 	.short	(.L_16 - .L_15)
.L_15:
        /*0034*/ 	.word	0x00000008
.L_16:


//--------------------- .nv.callgraph             --------------------------
	.section	.nv.callgraph,"",@"SHT_CUDA_CALLGRAPH"
	.align	4
	.sectionentsize	8
	.align		4
        /*0000*/ 	.word	0x00000000
	.align		4
        /*0004*/ 	.word	0xffffffff
	.align		4
        /*0008*/ 	.word	index@(_Z10hello_cudav)
	.align		4
        /*000c*/ 	.word	index@(vprintf)
	.align		4
        /*0010*/ 	.word	0x00000000
	.align		4
        /*0014*/ 	.word	0xfffffffe
	.align		4
        /*0018*/ 	.word	0x00000000
	.align		4
        /*001c*/ 	.word	0xfffffffd
	.align		4
        /*0020*/ 	.word	0x00000000
	.align		4
        /*0024*/ 	.word	0xfffffffc


//--------------------- .nv.constant4             --------------------------
	.section	.nv.constant4,"a",@progbits
	.align	8
	.align		8
.nv.constant4:
        /*0000*/ 	.dword	vprintf
	.align		8
        /*0008*/ 	.dword	$str


//--------------------- .text._Z10hello_cudav     --------------------------
	.section	.text._Z10hello_cudav,"ax",@progbits
	.align	128
        .global         _Z10hello_cudav
        .type           _Z10hello_cudav,@function
        .size           _Z10hello_cudav,(.L_x_2 - _Z10hello_cudav)
        .other          _Z10hello_cudav,@"STO_CUDA_ENTRY STV_DEFAULT"
_Z10hello_cudav:
.text._Z10hello_cudav:
[----:B------:R-:W0:Y:S01]  /*0000*/  LDC R1, c[0x0][0x37c] ;  /* 0x0000df00ff017b82 */ /* 0x000e220000000800 */
[----:B------:R-:W1:Y:S01]  /*0010*/  S2R R9, SR_TID.X ;  /* 0x0000000000097919 */ /* 0x000e620000002100 */
[----:B------:R-:W2:Y:S01]  /*0020*/  LDCU UR5, c[0x0][0x2fc] ;  /* 0x00005f80ff0577ac */ /* 0x000ea20008000800 */
[----:B0-----:R-:W-:Y:S01]  /*0030*/  VIADD R1, R1, 0xfffffff8 ;  /* 0xfffffff801017836 */ /* 0x001fe20000000000 */
[----:B------:R-:W-:Y:S01]  /*0040*/  MOV R0, 0x0 ;  /* 0x0000000000007802 */ /* 0x000fe20000000f00 */
[----:B------:R-:W1:Y:S01]  /*0050*/  S2R R8, SR_CTAID.X ;  /* 0x0000000000087919 */ /* 0x000e620000002500 */
[----:B------:R-:W1:Y:S02]  /*0060*/  LDCU UR6, c[0x0][0x360] ;  /* 0x00006c00ff0677ac */ /* 0x000e640008000800 */
[----:B------:R0:W3:Y:S01]  /*0070*/  LDC.64 R2, c[0x4][R0] ;  /* 0x0100000000027b82 */ /* 0x0000e20000000a00 */
[----:B------:R-:W4:Y:S02]  /*0080*/  LDCU UR4, c[0x0][0x2f8] ;  /* 0x00005f00ff0477ac */ /* 0x000f240008000800 */
[----:B----4-:R-:W-:-:S05]  /*0090*/  IADD3 R6, P0, PT, R1, UR4, RZ ;  /* 0x0000000401067c10 */ /* 0x010fca000ff1e0ff */
[----:B--2---:R-:W-:Y:S02]  /*00a0*/  IMAD.X R7, RZ, RZ, UR5, P0 ;  /* 0x00000005ff077e24 */ /* 0x004fe400080e06ff */
[----:B-1----:R-:W-:Y:S01]  /*00b0*/  IMAD R9, R8, UR6, R9 ;  /* 0x0000000608097c24 */ /* 0x002fe2000f8e0209 */
[----:B------:R-:W1:Y:S04]  /*00c0*/  LDCU.64 UR6, c[0x4][0x8] ;  /* 0x01000100ff0677ac */ /* 0x000e680008000a00 */
[----:B------:R0:W-:Y:S01]  /*00d0*/  STL.64 [R1], R8 ;  /* 0x0000000801007387 */ /* 0x0001e20000100a00 */
[----:B-1----:R-:W-:Y:S01]  /*00e0*/  IMAD.U32 R4, RZ, RZ, UR6 ;  /* 0x00000006ff047e24 */ /* 0x002fe2000f8e00ff */
[----:B0--3--:R-:W-:-:S07]  /*00f0*/  MOV R5, UR7 ;  /* 0x0000000700057c02 */ /* 0x009fce0008000f00 */
[----:B------:R-:W-:-:S07]  /*0100*/  LEPC R20, `(.L_x_0) ;  /* 0x000000001014794e */ /* 0x000fce0000000000 */
[----:B------:R-:W-:Y:S05]  /*0110*/  CALL.ABS.NOINC R2 ;  /* 0x0000000002007343 */ /* 0x000fea0003c00000 */
.L_x_0:
[----:B------:R-:W-:Y:S05]  /*0120*/  EXIT ;  /* 0x000000000000794d */ /* 0x000fea0003800000 */
.L_x_1:
[----:B------:R-:W-:-:S00]  /*0130*/  BRA `(.L_x_1) ;  /* 0xfffffffc00fc7947 */ /* 0x000fc0000383ffff */
[----:B------:R-:W-:-:S00]  /*0140*/  NOP ;  /* 0x0000000000007918 */ /* 0x000fc00000000000 */
        /* <DEDUP_REMOVED lines=11> */
.L_x_2:


//--------------------- .nv.global.init           --------------------------
	.section	.nv.global.init,"aw",@progbits
.nv.global.init:
	.type		$str,@object
	.size		$str,(.L_0 - $str)
$str:
        /*0000*/ 	.byte	0x62, 0x6c, 0x6f, 0x63, 0x6b, 0x20, 0x69, 0x64, 0x20, 0x3d, 0x20, 0x5b, 0x25, 0x64, 0x5d, 0x2c
        /*0010*/ 	.byte	0x20, 0x74, 0x68, 0x72, 0x65, 0x61, 0x64, 0x20, 0x69, 0x64, 0x20, 0x3d, 0x20, 0x5b, 0x25, 0x64
        /*0020*/ 	.byte	0x5d, 0x2c, 0x20, 0x68, 0x65, 0x6c, 0x6c, 0x6f, 0x20, 0x63, 0x75, 0x64, 0x61, 0x0a, 0x00
.L_0:


//--------------------- .nv.shared.reserved.0     --------------------------
	.section	.nv.shared.reserved.0,"aw",@nobits
	.weak		__nv_reservedSMEM_offset_0_alias
	.size		__nv_reservedSMEM_offset_0_alias, 0, 64
	.other		__nv_reservedSMEM_offset_0_alias,@"STO_CUDA_RESERVED_SHARED STV_DEFAULT"
__nv_reservedSMEM_offset_0_alias:
	.zero		0
	.zero		64


//--------------------- .nv.constant0._Z10hello_cudav --------------------------
	.section	.nv.constant0._Z10hello_cudav,"a",@progbits
	.sectionflags	@""
	.align	4
.nv.constant0._Z10hello_cudav:
	.zero		896


//--------------------- SYMBOLS --------------------------

	.type		.nv.reservedSmem.offset0,@object
	.size		.nv.reservedSmem.offset0,0x4
	.type		vprintf,@function
